	.headerflags	@"EF_CUDA_TEXMODE_UNIFIED EF_CUDA_64BIT_ADDRESS EF_CUDA_ACCELERATORS EF_CUDA_SM90 EF_CUDA_VIRTUAL_SM(EF_CUDA_SM90)"
	.elftype	@"ET_EXEC"


//--------------------- .nv.info                  --------------------------
	.section	.nv.info,"",@"SHT_CUDA_INFO"
	.align	4


	//----- nvinfo : EIATTR_REGCOUNT
	.align		4
        /*0000*/ 	.byte	0x04, 0x2f
        /*0002*/ 	.short	(.L_1 - .L_0)
	.align		4
.L_0:
        /*0004*/ 	.word	index@(triton_)
        /*0008*/ 	.word	0x0000000c


	//----- nvinfo : EIATTR_MIN_STACK_SIZE
	.align		4
.L_1:
        /*000c*/ 	.byte	0x04, 0x12
        /*000e*/ 	.short	(.L_3 - .L_2)
	.align		4
.L_2:
        /*0010*/ 	.word	index@(triton_)
        /*0014*/ 	.word	0x00000000


	//----- nvinfo : EIATTR_FRAME_SIZE
	.align		4
.L_3:
        /*0018*/ 	.byte	0x04, 0x11
        /*001a*/ 	.short	(.L_5 - .L_4)
	.align		4
.L_4:
        /*001c*/ 	.word	index@(triton_)
        /*0020*/ 	.word	0x00000000


	//----- nvinfo : EIATTR_MIN_STACK_SIZE
	.align		4
.L_5:
        /*0024*/ 	.byte	0x04, 0x12
        /*0026*/ 	.short	(.L_7 - .L_6)
	.align		4
.L_6:
        /*0028*/ 	.word	index@(triton_)
        /*002c*/ 	.word	0x00000000
.L_7:


//--------------------- .nv.info.triton_          --------------------------
	.section	.nv.info.triton_,"",@"SHT_CUDA_INFO"
	.sectionflags	@""
	.align	4


	//----- nvinfo : EIATTR_CUDA_API_VERSION
	.align		4
        /*0000*/ 	.byte	0x04, 0x37
        /*0002*/ 	.short	(.L_9 - .L_8)
.L_8:
        /*0004*/ 	.word	0x0000007c


	//----- nvinfo : EIATTR_KPARAM_INFO
	.align		4
.L_9:
        /*0008*/ 	.byte	0x04, 0x17
        /*000a*/ 	.short	(.L_11 - .L_10)
.L_10:
        /*000c*/ 	.word	0x00000000
        /*0010*/ 	.short	0x0003
        /*0012*/ 	.short	0x0018
        /*0014*/ 	.byte	0x00, 0xf0, 0x11, 0x00


	//----- nvinfo : EIATTR_KPARAM_INFO
	.align		4
.L_11:
        /*0018*/ 	.byte	0x04, 0x17
        /*001a*/ 	.short	(.L_13 - .L_12)
.L_12:
        /*001c*/ 	.word	0x00000000
        /*0020*/ 	.short	0x0002
        /*0022*/ 	.short	0x0010
        /*0024*/ 	.byte	0x00, 0xf0, 0x21, 0x00


	//----- nvinfo : EIATTR_KPARAM_INFO
	.align		4
.L_13:
        /*0028*/ 	.byte	0x04, 0x17
        /*002a*/ 	.short	(.L_15 - .L_14)
.L_14:
        /*002c*/ 	.word	0x00000000
        /*0030*/ 	.short	0x0001
        /*0032*/ 	.short	0x0008
        /*0034*/ 	.byte	0x00, 0xf0, 0x21, 0x00


	//----- nvinfo : EIATTR_KPARAM_INFO
	.align		4
.L_15:
        /*0038*/ 	.byte	0x04, 0x17
        /*003a*/ 	.short	(.L_17 - .L_16)
.L_16:
        /*003c*/ 	.word	0x00000000
        /*0040*/ 	.short	0x0000
        /*0042*/ 	.short	0x0000
        /*0044*/ 	.byte	0x00, 0xf0, 0x21, 0x00


	//----- nvinfo : EIATTR_SPARSE_MMA_MASK
	.align		4
.L_17:
        /*0048*/ 	.byte	0x03, 0x50
        /*004a*/ 	.short	0x0000


	//----- nvinfo : EIATTR_MAXREG_COUNT
	.align		4
        /*004c*/ 	.byte	0x03, 0x1b
        /*004e*/ 	.short	0x00ff


	//----- nvinfo : EIATTR_EXIT_INSTR_OFFSETS
	.align		4
        /*0050*/ 	.byte	0x04, 0x1c
        /*0052*/ 	.short	(.L_19 - .L_18)


	//   ....[0]....
.L_18:
        /*0054*/ 	.word	0x00000230


	//   ....[1]....
        /*0058*/ 	.word	0x00000250


	//----- nvinfo : EIATTR_MAX_THREADS
	.align		4
.L_19:
        /*005c*/ 	.byte	0x04, 0x05
        /*005e*/ 	.short	(.L_21 - .L_20)
.L_20:
        /*0060*/ 	.word	0x00000080
        /*0064*/ 	.word	0x00000001
        /*0068*/ 	.word	0x00000001


	//----- nvinfo : EIATTR_CRS_STACK_SIZE
	.align		4
.L_21:
        /*006c*/ 	.byte	0x04, 0x1e
        /*006e*/ 	.short	(.L_23 - .L_22)
.L_22:
        /*0070*/ 	.word	0x00000000


	//----- nvinfo : EIATTR_CBANK_PARAM_SIZE
	.align		4
.L_23:
        /*0074*/ 	.byte	0x03, 0x19
        /*0076*/ 	.short	0x001c


	//----- nvinfo : EIATTR_PARAM_CBANK
	.align		4
        /*0078*/ 	.byte	0x04, 0x0a
        /*007a*/ 	.short	(.L_25 - .L_24)
	.align		4
.L_24:
        /*007c*/ 	.word	index@(.nv.constant0.triton_)
        /*0080*/ 	.short	0x0210
        /*0082*/ 	.short	0x001c


	//----- nvinfo : EIATTR_SW_WAR
	.align		4
.L_25:
        /*0084*/ 	.byte	0x04, 0x36
        /*0086*/ 	.short	(.L_27 - .L_26)
.L_26:
        /*0088*/ 	.word	0x00000008
.L_27:


//--------------------- .nv.callgraph             --------------------------
	.section	.nv.callgraph,"",@"SHT_CUDA_CALLGRAPH"
	.align	4
	.sectionentsize	8
	.align		4
        /*0000*/ 	.word	0x00000000
	.align		4
        /*0004*/ 	.word	0xffffffff
	.align		4
        /*0008*/ 	.word	0x00000000
	.align		4
        /*000c*/ 	.word	0xfffffffe
	.align		4
        /*0010*/ 	.word	0x00000000
	.align		4
        /*0014*/ 	.word	0xfffffffd
	.align		4
        /*0018*/ 	.word	0x00000000
	.align		4
        /*001c*/ 	.word	0xfffffffc


//--------------------- .text.triton_             --------------------------
	.section	.text.triton_,"ax",@progbits
	.align	128
        .global         triton_
        .type           triton_,@function
        .size           triton_,(.L_x_3 - triton_)
        .other          triton_,@"STO_CUDA_ENTRY STV_DEFAULT"
triton_:
.text.triton_:
[----:B------:R-:W0:Y:S02]  /*0000*/  LDC R1, c[0x0][0x28] ;  /* 0x00000a00ff017b82 */ /* 0x000e240000000800 */
[----:B------:R-:W1:Y:S01]  /*0010*/  S2R R0, SR_TID.X ;  /* 0x0000000000007919 */ /* 0x000e620000002100 */
[----:B------:R-:W-:Y:S01]  /*0020*/  ULDC.64 UR4, c[0x0][0x208] ;  /* 0x0000820000047ab9 */ /* 0x000fe20000000a00 */
[----:B------:R-:W-:Y:S01]  /*0030*/  BSSY B0, `(.L_x_0) ;  /* 0x000000a000007945 */ /* 0x000fe20003800000 */
[----:B------:R-:W-:Y:S01]  /*0040*/  PRMT R2, RZ, 0x7610, R2 ;  /* 0x00007610ff027816 */ /* 0x000fe20000000002 */
[----:B------:R-:W2:Y:S01]  /*0050*/  S2R R7, SR_CTAID.X ;  /* 0x0000000000077919 */ /* 0x000ea20000002500 */
[----:B-1----:R-:W-:-:S04]  /*0060*/  LOP3.LUT R0, R0, 0x7f, RZ, 0xc0, !PT ;  /* 0x0000007f00007812 */ /* 0x002fc800078ec0ff */
[----:B--2---:R-:W-:-:S04]  /*0070*/  LEA R7, R7, R0, 0x7 ;  /* 0x0000000007077211 */ /* 0x004fc800078e38ff */
[----:B------:R-:W-:-:S13]  /*0080*/  ISETP.GE.AND P0, PT, R7, 0xc00, PT ;  /* 0x00000c000700780c */ /* 0x000fda0003f06270 */
[----:B------:R-:W-:Y:S05]  /*0090*/  @P0 BRA `(.L_x_1) ;  /* 0x00000000000c0947 */ /* 0x000fea0003800000 */
[----:B------:R-:W1:Y:S02]  /*00a0*/  LDC.64 R2, c[0x0][0x210] ;  /* 0x00008400ff027b82 */ /* 0x000e640000000a00 */
[----:B-1----:R-:W-:-:S06]  /*00b0*/  IMAD.WIDE R2, R7, 0x2, R2 ;  /* 0x0000000207027825 */ /* 0x002fcc00078e0202 */
[----:B------:R1:W5:Y:S02]  /*00c0*/  LDG.E.U16 R2, desc[UR4][R2.64] ;  /* 0x0000000402027981 */ /* 0x000364000c1e1500 */
.L_x_1:
[----:B------:R-:W-:Y:S05]  /*00d0*/  BSYNC B0 ;  /* 0x0000000000007941 */ /* 0x000fea0003800000 */
.L_x_0:
[----:B-----5:R-:W-:Y:S01]  /*00e0*/  SHF.L.U32 R0, R2, 0x10, RZ ;  /* 0x0000001002007819 */ /* 0x020fe200000006ff */
[----:B------:R-:W-:Y:S01]  /*00f0*/  HFMA2.MMA R9, -RZ, RZ, 1.625, 0 ;  /* 0x3e800000ff097435 */ /* 0x000fe200000001ff */
[----:B------:R-:W2:Y:S03]  /*0100*/  LDC.64 R4, c[0x0][0x220] ;  /* 0x00008800ff047b82 */ /* 0x000ea60000000a00 */
[----:B------:R-:W-:-:S04]  /*0110*/  FADD R2, RZ, -R0 ;  /* 0x80000000ff027221 */ /* 0x000fc80000000000 */
[----:B------:R-:W-:-:S05]  /*0120*/  FMUL R6, R2, 1.4426950216293334961 ;  /* 0x3fb8aa3b02067820 */ /* 0x000fca0000400000 */
[----:B------:R-:W-:Y:S01]  /*0130*/  FSETP.GEU.AND P1, PT, R6, -126, PT ;  /* 0xc2fc00000600780b */ /* 0x000fe20003f2e000 */
[----:B--2---:R-:W-:-:S12]  /*0140*/  IMAD.WIDE R4, R7, 0x2, R4 ;  /* 0x0000000207047825 */ /* 0x004fd800078e0204 */
[----:B------:R-:W-:-:S04]  /*0150*/  @!P1 FMUL R6, R6, 0.5 ;  /* 0x3f00000006069820 */ /* 0x000fc80000400000 */
[----:B------:R-:W2:Y:S02]  /*0160*/  MUFU.EX2 R2, R6 ;  /* 0x0000000600027308 */ /* 0x000ea40000000800 */
[----:B--2---:R-:W-:-:S04]  /*0170*/  @!P1 FMUL R2, R2, R2 ;  /* 0x0000000202029220 */ /* 0x004fc80000400000 */
[----:B------:R-:W-:Y:S02]  /*0180*/  FADD R8, R2, 1 ;  /* 0x3f80000002087421 */ /* 0x000fe40000000000 */
[----:B-1----:R-:W1:Y:S03]  /*0190*/  LDC.64 R2, c[0x0][0x218] ;  /* 0x00008600ff027b82 */ /* 0x002e660000000a00 */
[----:B------:R-:W-:-:S04]  /*01a0*/  FSETP.GT.AND P1, PT, R8, 8.50705917302346158658e+37, PT ;  /* 0x7e8000000800780b */ /* 0x000fc80003f24000 */
[----:B------:R-:W-:-:S09]  /*01b0*/  FSEL R9, R9, 1, P1 ;  /* 0x3f80000009097808 */ /* 0x000fd20000800000 */
[----:B------:R-:W-:-:S06]  /*01c0*/  @P1 FMUL R8, R8, 0.25 ;  /* 0x3e80000008081820 */ /* 0x000fcc0000400000 */
[----:B------:R-:W2:Y:S01]  /*01d0*/  MUFU.RCP R8, R8 ;  /* 0x0000000800087308 */ /* 0x000ea20000001000 */
[----:B-1----:R-:W-:-:S04]  /*01e0*/  IMAD.WIDE R2, R7, 0x2, R2 ;  /* 0x0000000207027825 */ /* 0x002fc800078e0202 */
[----:B--2---:R-:W-:-:S04]  /*01f0*/  FMUL R9, R8, R9 ;  /* 0x0000000908097220 */ /* 0x004fc80000400000 */
[----:B------:R-:W-:-:S05]  /*0200*/  FMUL R9, R0, R9 ;  /* 0x0000000900097220 */ /* 0x000fca0000400000 */
[----:B------:R-:W-:-:S05]  /*0210*/  F2FP.BF16.F32.PACK_AB R9, RZ, R9 ;  /* 0x00000009ff09723e */ /* 0x000fca00000010ff */
[----:B------:R1:W-:Y:S01]  /*0220*/  @!P0 STG.E.U16 desc[UR4][R2.64], R9 ;  /* 0x0000000902008986 */ /* 0x0003e2000c101504 */
[----:B------:R-:W-:Y:S05]  /*0230*/  @P0 EXIT ;  /* 0x000000000000094d */ /* 0x000fea0003800000 */
[----:B------:R-:W-:Y:S01]  /*0240*/  STG.E.U16 desc[UR4][R4.64], R9 ;  /* 0x0000000904007986 */ /* 0x000fe2000c101504 */
[----:B------:R-:W-:Y:S05]  /*0250*/  EXIT ;  /* 0x000000000000794d */ /* 0x000fea0003800000 */
.L_x_2:
[----:B------:R-:W-:-:S00]  /*0260*/  BRA `(.L_x_2) ;  /* 0xfffffffc00fc7947 */ /* 0x000fc0000383ffff */
[----:B------:R-:W-:-:S00]  /*0270*/  NOP ;  /* 0x0000000000007918 */ /* 0x000fc00000000000 */
        /* <DEDUP_REMOVED lines=8> */
.L_x_3:


//--------------------- .nv.constant0.triton_     --------------------------
	.section	.nv.constant0.triton_,"a",@progbits
	.sectionflags	@""
	.align	4
.nv.constant0.triton_:
	.zero		556
